//
// Generated by NVIDIA NVVM Compiler
//
// Compiler Build ID: CL-36424714
// Cuda compilation tools, release 13.0, V13.0.88
// Based on NVVM 20.0.0
//

.version 9.0
.target sm_100
.address_size 64

	// .globl	_Z16histogram_kernelPKcPjjii
.extern .shared .align 16 .b8 smem[];

.visible .entry _Z16histogram_kernelPKcPjjii(
	.param .u64 .ptr .align 1 _Z16histogram_kernelPKcPjjii_param_0,
	.param .u64 .ptr .align 1 _Z16histogram_kernelPKcPjjii_param_1,
	.param .u32 _Z16histogram_kernelPKcPjjii_param_2,
	.param .u32 _Z16histogram_kernelPKcPjjii_param_3,
	.param .u32 _Z16histogram_kernelPKcPjjii_param_4
)
{
	.reg .pred 	%p<45>;
	.reg .b32 	%r<195>;
	.reg .b64 	%rd<9>;

	ld.param.u64 	%rd3, [_Z16histogram_kernelPKcPjjii_param_0];
	ld.param.u64 	%rd4, [_Z16histogram_kernelPKcPjjii_param_1];
	ld.param.u32 	%r54, [_Z16histogram_kernelPKcPjjii_param_2];
	ld.param.u32 	%r55, [_Z16histogram_kernelPKcPjjii_param_3];
	ld.param.u32 	%r56, [_Z16histogram_kernelPKcPjjii_param_4];
	sub.s32 	%r1, %r56, %r55;
	mov.u32 	%r180, %tid.x;
	mov.u32 	%r3, %ntid.x;
	add.s32 	%r4, %r3, 31;
	shr.u32 	%r5, %r4, 5;
	add.s32 	%r6, %r1, 2;
	mul.lo.s32 	%r7, %r6, %r5;
	setp.ge.s32 	%p1, %r180, %r7;
	@%p1 bra 	$L__BB0_3;
	mov.u32 	%r179, %r180;
$L__BB0_2:
	shl.b32 	%r57, %r179, 2;
	mov.u32 	%r58, smem;
	add.s32 	%r59, %r58, %r57;
	mov.b32 	%r60, 0;
	st.shared.u32 	[%r59], %r60;
	add.s32 	%r179, %r179, %r3;
	setp.lt.s32 	%p2, %r179, %r7;
	@%p2 bra 	$L__BB0_2;
$L__BB0_3:
	bar.sync 	0;
	mov.u32 	%r61, %ctaid.x;
	mad.lo.s32 	%r62, %r61, %r3, %r180;
	shl.b32 	%r10, %r62, 3;
	shr.u32 	%r63, %r180, 5;
	mul.lo.s32 	%r64, %r6, %r63;
	sub.s32 	%r11, %r64, %r55;
	setp.ge.u32 	%p3, %r10, %r54;
	cvt.s64.s32 	%rd5, %r10;
	cvta.to.global.u64 	%rd6, %rd3;
	add.s64 	%rd1, %rd6, %rd5;
	@%p3 bra 	$L__BB0_6;
	ld.global.u8 	%r12, [%rd1];
	setp.gt.s32 	%p4, %r55, %r12;
	setp.lt.s32 	%p5, %r56, %r12;
	or.pred  	%p6, %p4, %p5;
	@%p6 bra 	$L__BB0_6;
	add.s32 	%r65, %r11, %r12;
	shl.b32 	%r66, %r65, 2;
	mov.u32 	%r67, smem;
	add.s32 	%r68, %r67, %r66;
	atom.shared.add.u32 	%r69, [%r68], 1;
$L__BB0_6:
	add.s32 	%r70, %r10, 1;
	setp.ge.u32 	%p7, %r70, %r54;
	@%p7 bra 	$L__BB0_9;
	ld.global.u8 	%r13, [%rd1+1];
	setp.gt.s32 	%p8, %r55, %r13;
	setp.lt.s32 	%p9, %r56, %r13;
	or.pred  	%p10, %p8, %p9;
	@%p10 bra 	$L__BB0_9;
	add.s32 	%r71, %r11, %r13;
	shl.b32 	%r72, %r71, 2;
	mov.u32 	%r73, smem;
	add.s32 	%r74, %r73, %r72;
	atom.shared.add.u32 	%r75, [%r74], 1;
$L__BB0_9:
	add.s32 	%r76, %r10, 2;
	setp.ge.u32 	%p11, %r76, %r54;
	@%p11 bra 	$L__BB0_12;
	ld.global.u8 	%r14, [%rd1+2];
	setp.gt.s32 	%p12, %r55, %r14;
	setp.lt.s32 	%p13, %r56, %r14;
	or.pred  	%p14, %p12, %p13;
	@%p14 bra 	$L__BB0_12;
	add.s32 	%r77, %r11, %r14;
	shl.b32 	%r78, %r77, 2;
	mov.u32 	%r79, smem;
	add.s32 	%r80, %r79, %r78;
	atom.shared.add.u32 	%r81, [%r80], 1;
$L__BB0_12:
	add.s32 	%r82, %r10, 3;
	setp.ge.u32 	%p15, %r82, %r54;
	@%p15 bra 	$L__BB0_15;
	ld.global.u8 	%r15, [%rd1+3];
	setp.gt.s32 	%p16, %r55, %r15;
	setp.lt.s32 	%p17, %r56, %r15;
	or.pred  	%p18, %p16, %p17;
	@%p18 bra 	$L__BB0_15;
	add.s32 	%r83, %r11, %r15;
	shl.b32 	%r84, %r83, 2;
	mov.u32 	%r85, smem;
	add.s32 	%r86, %r85, %r84;
	atom.shared.add.u32 	%r87, [%r86], 1;
$L__BB0_15:
	add.s32 	%r88, %r10, 4;
	setp.ge.u32 	%p19, %r88, %r54;
	@%p19 bra 	$L__BB0_18;
	ld.global.u8 	%r16, [%rd1+4];
	setp.gt.s32 	%p20, %r55, %r16;
	setp.lt.s32 	%p21, %r56, %r16;
	or.pred  	%p22, %p20, %p21;
	@%p22 bra 	$L__BB0_18;
	add.s32 	%r89, %r11, %r16;
	shl.b32 	%r90, %r89, 2;
	mov.u32 	%r91, smem;
	add.s32 	%r92, %r91, %r90;
	atom.shared.add.u32 	%r93, [%r92], 1;
$L__BB0_18:
	add.s32 	%r94, %r10, 5;
	setp.ge.u32 	%p23, %r94, %r54;
	@%p23 bra 	$L__BB0_21;
	ld.global.u8 	%r17, [%rd1+5];
	setp.gt.s32 	%p24, %r55, %r17;
	setp.lt.s32 	%p25, %r56, %r17;
	or.pred  	%p26, %p24, %p25;
	@%p26 bra 	$L__BB0_21;
	add.s32 	%r95, %r11, %r17;
	shl.b32 	%r96, %r95, 2;
	mov.u32 	%r97, smem;
	add.s32 	%r98, %r97, %r96;
	atom.shared.add.u32 	%r99, [%r98], 1;
$L__BB0_21:
	add.s32 	%r100, %r10, 6;
	setp.ge.u32 	%p27, %r100, %r54;
	@%p27 bra 	$L__BB0_24;
	ld.global.u8 	%r18, [%rd1+6];
	setp.gt.s32 	%p28, %r55, %r18;
	setp.lt.s32 	%p29, %r56, %r18;
	or.pred  	%p30, %p28, %p29;
	@%p30 bra 	$L__BB0_24;
	add.s32 	%r101, %r11, %r18;
	shl.b32 	%r102, %r101, 2;
	mov.u32 	%r103, smem;
	add.s32 	%r104, %r103, %r102;
	atom.shared.add.u32 	%r105, [%r104], 1;
$L__BB0_24:
	add.s32 	%r106, %r10, 7;
	setp.ge.u32 	%p31, %r106, %r54;
	@%p31 bra 	$L__BB0_27;
	ld.global.u8 	%r19, [%rd1+7];
	setp.gt.s32 	%p32, %r55, %r19;
	setp.lt.s32 	%p33, %r56, %r19;
	or.pred  	%p34, %p32, %p33;
	@%p34 bra 	$L__BB0_27;
	add.s32 	%r107, %r11, %r19;
	shl.b32 	%r108, %r107, 2;
	mov.u32 	%r109, smem;
	add.s32 	%r110, %r109, %r108;
	atom.shared.add.u32 	%r111, [%r110], 1;
$L__BB0_27:
	bar.sync 	0;
	setp.gt.s32 	%p35, %r180, %r1;
	@%p35 bra 	$L__BB0_43;
	add.s32 	%r20, %r5, -1;
	and.b32  	%r112, %r5, 7;
	add.s32 	%r21, %r112, -1;
	and.b32  	%r22, %r5, 120;
	and.b32  	%r23, %r4, 224;
	and.b32  	%r24, %r4, 96;
	and.b32  	%r25, %r4, 32;
	and.b32  	%r114, %r5, 134217720;
	neg.s32 	%r26, %r114;
	shl.b32 	%r27, %r6, 5;
	cvta.to.global.u64 	%rd2, %rd4;
$L__BB0_29:
	setp.lt.u32 	%p36, %r20, 7;
	mov.b32 	%r189, 0;
	mov.u32 	%r194, %r189;
	@%p36 bra 	$L__BB0_32;
	shl.b32 	%r118, %r180, 2;
	mov.u32 	%r119, smem;
	add.s32 	%r181, %r119, %r118;
	mov.b32 	%r183, 0;
	mov.u32 	%r182, %r26;
	mov.u32 	%r194, %r183;
$L__BB0_31:
	.pragma "nounroll";
	mad.lo.s32 	%r120, %r183, %r6, %r180;
	shl.b32 	%r121, %r120, 2;
	add.s32 	%r123, %r119, %r121;
	ld.shared.u32 	%r124, [%r181];
	add.s32 	%r125, %r124, %r194;
	shl.b32 	%r126, %r6, 2;
	add.s32 	%r127, %r123, %r126;
	ld.shared.u32 	%r128, [%r127];
	add.s32 	%r129, %r128, %r125;
	add.s32 	%r130, %r127, %r126;
	ld.shared.u32 	%r131, [%r130];
	add.s32 	%r132, %r131, %r129;
	add.s32 	%r133, %r130, %r126;
	ld.shared.u32 	%r134, [%r133];
	add.s32 	%r135, %r134, %r132;
	add.s32 	%r136, %r133, %r126;
	ld.shared.u32 	%r137, [%r136];
	add.s32 	%r138, %r137, %r135;
	add.s32 	%r139, %r136, %r126;
	ld.shared.u32 	%r140, [%r139];
	add.s32 	%r141, %r140, %r138;
	add.s32 	%r142, %r139, %r126;
	ld.shared.u32 	%r143, [%r142];
	add.s32 	%r144, %r143, %r141;
	add.s32 	%r145, %r142, %r126;
	ld.shared.u32 	%r146, [%r145];
	add.s32 	%r194, %r146, %r144;
	add.s32 	%r183, %r183, 8;
	add.s32 	%r182, %r182, 8;
	add.s32 	%r181, %r181, %r27;
	setp.ne.s32 	%p37, %r182, 0;
	mov.u32 	%r189, %r22;
	@%p37 bra 	$L__BB0_31;
$L__BB0_32:
	setp.eq.s32 	%p38, %r23, 0;
	@%p38 bra 	$L__BB0_40;
	setp.lt.u32 	%p39, %r21, 3;
	@%p39 bra 	$L__BB0_35;
	mad.lo.s32 	%r148, %r189, %r6, %r180;
	shl.b32 	%r149, %r148, 2;
	mov.u32 	%r150, smem;
	add.s32 	%r151, %r150, %r149;
	ld.shared.u32 	%r152, [%r151];
	add.s32 	%r153, %r152, %r194;
	shl.b32 	%r154, %r6, 2;
	add.s32 	%r155, %r151, %r154;
	ld.shared.u32 	%r156, [%r155];
	add.s32 	%r157, %r156, %r153;
	add.s32 	%r158, %r155, %r154;
	ld.shared.u32 	%r159, [%r158];
	add.s32 	%r160, %r159, %r157;
	add.s32 	%r161, %r158, %r154;
	ld.shared.u32 	%r162, [%r161];
	add.s32 	%r194, %r162, %r160;
	add.s32 	%r189, %r189, 4;
$L__BB0_35:
	setp.eq.s32 	%p40, %r24, 0;
	@%p40 bra 	$L__BB0_40;
	setp.eq.s32 	%p41, %r24, 32;
	@%p41 bra 	$L__BB0_38;
	mad.lo.s32 	%r164, %r189, %r6, %r180;
	shl.b32 	%r165, %r164, 2;
	mov.u32 	%r166, smem;
	add.s32 	%r167, %r166, %r165;
	ld.shared.u32 	%r168, [%r167];
	add.s32 	%r169, %r168, %r194;
	shl.b32 	%r170, %r6, 2;
	add.s32 	%r171, %r167, %r170;
	ld.shared.u32 	%r172, [%r171];
	add.s32 	%r194, %r172, %r169;
	add.s32 	%r189, %r189, 2;
$L__BB0_38:
	setp.eq.s32 	%p42, %r25, 0;
	@%p42 bra 	$L__BB0_40;
	mad.lo.s32 	%r173, %r189, %r6, %r180;
	shl.b32 	%r174, %r173, 2;
	mov.u32 	%r175, smem;
	add.s32 	%r176, %r175, %r174;
	ld.shared.u32 	%r177, [%r176];
	add.s32 	%r194, %r177, %r194;
$L__BB0_40:
	setp.eq.s32 	%p43, %r194, 0;
	@%p43 bra 	$L__BB0_42;
	mul.wide.s32 	%rd7, %r180, 4;
	add.s64 	%rd8, %rd2, %rd7;
	atom.global.add.u32 	%r178, [%rd8], %r194;
$L__BB0_42:
	add.s32 	%r180, %r180, %r3;
	setp.le.s32 	%p44, %r180, %r1;
	@%p44 bra 	$L__BB0_29;
$L__BB0_43:
	ret;

}


// ===== COMPILED SASS (sm_100) =====

	.target	sm_100

	.elftype	@"ET_EXEC"


//--------------------- .note.nv.tkinfo           --------------------------
	.section	.note.nv.tkinfo,"",@"SHT_NOTE"
	.sectionflags	@"SHF_NOTE_NV_TKINFO"
	.tkinfo
        /*0018*/ 	.word	0x00000002
        /*0030*/ 	.string	""
        /*0030*/ 	.string	"ptxas"
        /*0030*/ 	.string	"Cuda compilation tools, release 13.0, V13.0.88"
        /*0030*/ 	.string	"Build cuda_13.0.r13.0/compiler.36424714_0"
        /*0030*/ 	.string	"-arch sm_100 -m 64 "



//--------------------- .note.nv.cuinfo           --------------------------
	.section	.note.nv.cuinfo,"",@"SHT_NOTE"
	.sectionflags	@"SHF_NOTE_NV_CUINFO"
        /*0018*/ 	.short	0x0002
        /*001a*/ 	.short	0x0064
        /*001c*/ 	.short	0x0082
	.zero		2


//--------------------- .nv.info                  --------------------------
	.section	.nv.info,"",@"SHT_CUDA_INFO"
	.align	4


	//----- nvinfo : EIATTR_REGCOUNT
	.align		4
        /*0000*/ 	.byte	0x04, 0x2f
        /*0002*/ 	.short	(.L_1 - .L_0)
	.align		4
.L_0:
        /*0004*/ 	.word	index@(_Z16histogram_kernelPKcPjjii)
        /*0008*/ 	.word	0x00000017


	//----- nvinfo : EIATTR_FRAME_SIZE
	.align		4
.L_1:
        /*000c*/ 	.byte	0x04, 0x11
        /*000e*/ 	.short	(.L_3 - .L_2)
	.align		4
.L_2:
        /*0010*/ 	.word	index@(_Z16histogram_kernelPKcPjjii)
        /*0014*/ 	.word	0x00000000


	//----- nvinfo : EIATTR_MIN_STACK_SIZE
	.align		4
.L_3:
        /*0018*/ 	.byte	0x04, 0x12
        /*001a*/ 	.short	(.L_5 - .L_4)
	.align		4
.L_4:
        /*001c*/ 	.word	index@(_Z16histogram_kernelPKcPjjii)
        /*0020*/ 	.word	0x00000000
.L_5:


//--------------------- .nv.compat                --------------------------
	.section	.nv.compat,"",@"SHT_CUDA_COMPAT_INFO"
	.align	4
        /*0000*/ 	.byte	0x02, 0x09, 0x00, 0x00, 0x02, 0x02, 0x01, 0x00, 0x02, 0x05, 0x05, 0x00, 0x03, 0x07, 0x01, 0x01
        /*0010*/ 	.byte	0x02, 0x03, 0x00, 0x00, 0x02, 0x06, 0x01, 0x00, 0x04, 0x0b, 0x08, 0x00, 0x09, 0x00, 0x00, 0x00
        /*0020*/ 	.byte	0x00, 0x00, 0x00, 0x00


//--------------------- .nv.info._Z16histogram_kernelPKcPjjii --------------------------
	.section	.nv.info._Z16histogram_kernelPKcPjjii,"",@"SHT_CUDA_INFO"
	.sectionflags	@""
	.align	4


	//----- nvinfo : EIATTR_CUDA_API_VERSION
	.align		4
        /*0000*/ 	.byte	0x04, 0x37
        /*0002*/ 	.short	(.L_7 - .L_6)
.L_6:
        /*0004*/ 	.word	0x00000082


	//----- nvinfo : EIATTR_KPARAM_INFO
	.align		4
.L_7:
        /*0008*/ 	.byte	0x04, 0x17
        /*000a*/ 	.short	(.L_9 - .L_8)
.L_8:
        /*000c*/ 	.word	0x00000000
        /*0010*/ 	.short	0x0004
        /*0012*/ 	.short	0x0018
        /*0014*/ 	.byte	0x00, 0xf0, 0x11, 0x00


	//----- nvinfo : EIATTR_KPARAM_INFO
	.align		4
.L_9:
        /*0018*/ 	.byte	0x04, 0x17
        /*001a*/ 	.short	(.L_11 - .L_10)
.L_10:
        /*001c*/ 	.word	0x00000000
        /*0020*/ 	.short	0x0003
        /*0022*/ 	.short	0x0014
        /*0024*/ 	.byte	0x00, 0xf0, 0x11, 0x00


	//----- nvinfo : EIATTR_KPARAM_INFO
	.align		4
.L_11:
        /*0028*/ 	.byte	0x04, 0x17
        /*002a*/ 	.short	(.L_13 - .L_12)
.L_12:
        /*002c*/ 	.word	0x00000000
        /*0030*/ 	.short	0x0002
        /*0032*/ 	.short	0x0010
        /*0034*/ 	.byte	0x00, 0xf0, 0x11, 0x00


	//----- nvinfo : EIATTR_KPARAM_INFO
	.align		4
.L_13:
        /*0038*/ 	.byte	0x04, 0x17
        /*003a*/ 	.short	(.L_15 - .L_14)
.L_14:
        /*003c*/ 	.word	0x00000000
        /*0040*/ 	.short	0x0001
        /*0042*/ 	.short	0x0008
        /*0044*/ 	.byte	0x00, 0xf5, 0x21, 0x00


	//----- nvinfo : EIATTR_KPARAM_INFO
	.align		4
.L_15:
        /*0048*/ 	.byte	0x04, 0x17
        /*004a*/ 	.short	(.L_17 - .L_16)
.L_16:
        /*004c*/ 	.word	0x00000000
        /*0050*/ 	.short	0x0000
        /*0052*/ 	.short	0x0000
        /*0054*/ 	.byte	0x00, 0xf5, 0x21, 0x00


	//----- nvinfo : EIATTR_SPARSE_MMA_MASK
	.align		4
.L_17:
        /*0058*/ 	.byte	0x03, 0x50
        /*005a*/ 	.short	0x0000


	//----- nvinfo : EIATTR_MAXREG_COUNT
	.align		4
        /*005c*/ 	.byte	0x03, 0x1b
        /*005e*/ 	.short	0x00ff


	//----- nvinfo : EIATTR_NUM_BARRIERS
	.align		4
        /*0060*/ 	.byte	0x02, 0x4c
        /*0062*/ 	.byte	0x01
	.zero		1


	//----- nvinfo : EIATTR_MERCURY_ISA_VERSION
	.align		4
        /*0064*/ 	.byte	0x03, 0x5f
        /*0066*/ 	.short	0x0101


	//----- nvinfo : EIATTR_VRC_CTA_INIT_COUNT
	.align		4
        /*0068*/ 	.byte	0x02, 0x4a
	.zero		1
	.zero		1


	//----- nvinfo : EIATTR_EXIT_INSTR_OFFSETS
	.align		4
        /*006c*/ 	.byte	0x04, 0x1c
        /*006e*/ 	.short	(.L_19 - .L_18)


	//   ....[0]....
.L_18:
        /*0070*/ 	.word	0x000009b0


	//   ....[1]....
        /*0074*/ 	.word	0x00001050


	//----- nvinfo : EIATTR_CRS_STACK_SIZE
	.align		4
.L_19:
        /*0078*/ 	.byte	0x04, 0x1e
        /*007a*/ 	.short	(.L_21 - .L_20)
.L_20:
        /*007c*/ 	.word	0x00000000


	//----- nvinfo : EIATTR_CBANK_PARAM_SIZE
	.align		4
.L_21:
        /*0080*/ 	.byte	0x03, 0x19
        /*0082*/ 	.short	0x001c


	//----- nvinfo : EIATTR_PARAM_CBANK
	.align		4
        /*0084*/ 	.byte	0x04, 0x0a
        /*0086*/ 	.short	(.L_23 - .L_22)
	.align		4
.L_22:
        /*0088*/ 	.word	index@(.nv.constant0._Z16histogram_kernelPKcPjjii)
        /*008c*/ 	.short	0x0380
        /*008e*/ 	.short	0x001c


	//----- nvinfo : EIATTR_SW_WAR
	.align		4
.L_23:
        /*0090*/ 	.byte	0x04, 0x36
        /*0092*/ 	.short	(.L_25 - .L_24)
.L_24:
        /*0094*/ 	.word	0x00000008
.L_25:


//--------------------- .nv.callgraph             --------------------------
	.section	.nv.callgraph,"",@"SHT_CUDA_CALLGRAPH"
	.align	4
	.sectionentsize	8
	.align		4
        /*0000*/ 	.word	0x00000000
	.align		4
        /*0004*/ 	.word	0xffffffff
	.align		4
        /*0008*/ 	.word	0x00000000
	.align		4
        /*000c*/ 	.word	0xfffffffe
	.align		4
        /*0010*/ 	.word	0x00000000
	.align		4
        /*0014*/ 	.word	0xfffffffd
	.align		4
        /*0018*/ 	.word	0x00000000
	.align		4
        /*001c*/ 	.word	0xfffffffc


//--------------------- .text._Z16histogram_kernelPKcPjjii --------------------------
	.section	.text._Z16histogram_kernelPKcPjjii,"ax",@progbits
	.align	128
        .global         _Z16histogram_kernelPKcPjjii
        .type           _Z16histogram_kernelPKcPjjii,@function
        .size           _Z16histogram_kernelPKcPjjii,(.L_x_28 - _Z16histogram_kernelPKcPjjii)
        .other          _Z16histogram_kernelPKcPjjii,@"STO_CUDA_ENTRY STV_DEFAULT"
_Z16histogram_kernelPKcPjjii:
.text._Z16histogram_kernelPKcPjjii:
[----:B------:R-:W-:Y:S08]  /*0000*/  LDC R1, c[0x0][0x37c] ;  /* 0x0000df00ff017b82 */ /* 0x000ff00000000800 */
[----:B------:R-:W0:Y:S01]  /*0010*/  LDC R2, c[0x0][0x394] ;  /* 0x0000e500ff027b82 */ /* 0x000e220000000800 */
[----:B------:R-:W1:Y:S01]  /*0020*/  LDCU UR12, c[0x0][0x360] ;  /* 0x00006c00ff0c77ac */ /* 0x000e620008000800 */
[----:B------:R-:W2:Y:S01]  /*0030*/  S2R R0, SR_TID.X ;  /* 0x0000000000007919 */ /* 0x000ea20000002100 */
[----:B------:R-:W-:Y:S01]  /*0040*/  BSSY.RECONVERGENT B0, `(.L_x_0) ;  /* 0x0000015000007945 */ /* 0x000fe20003800200 */
[----:B------:R-:W0:Y:S01]  /*0050*/  LDCU UR10, c[0x0][0x398] ;  /* 0x00007300ff0a77ac */ /* 0x000e220008000800 */
[----:B------:R-:W3:Y:S01]  /*0060*/  S2R R9, SR_CTAID.X ;  /* 0x0000000000097919 */ /* 0x000ee20000002500 */
[----:B------:R-:W4:Y:S01]  /*0070*/  LDCU UR11, c[0x0][0x390] ;  /* 0x00007200ff0b77ac */ /* 0x000f220008000800 */
[----:B-1----:R-:W-:-:S04]  /*0080*/  UIADD3 UR7, UPT, UPT, UR12, 0x1f, URZ ;  /* 0x0000001f0c077890 */ /* 0x002fc8000fffe0ff */
[----:B------:R-:W-:Y:S01]  /*0090*/  USHF.R.U32.HI UR4, URZ, 0x5, UR7 ;  /* 0x00000005ff047899 */ /* 0x000fe20008011607 */
[----:B0-----:R-:W-:-:S05]  /*00a0*/  IADD3 R3, PT, PT, -R2, UR10, RZ ;  /* 0x0000000a02037c10 */ /* 0x001fca000fffe1ff */
[----:B------:R-:W-:-:S04]  /*00b0*/  VIADD R5, R3, 0x2 ;  /* 0x0000000203057836 */ /* 0x000fc80000000000 */
[----:B------:R-:W-:-:S05]  /*00c0*/  IMAD R7, R5, UR4, RZ ;  /* 0x0000000405077c24 */ /* 0x000fca000f8e02ff */
[----:B--2---:R-:W-:Y:S01]  /*00d0*/  ISETP.GE.AND P0, PT, R0, R7, PT ;  /* 0x000000070000720c */ /* 0x004fe20003f06270 */
[----:B---3--:R-:W-:-:S12]  /*00e0*/  IMAD R8, R9, UR12, R0 ;  /* 0x0000000c09087c24 */ /* 0x008fd8000f8e0200 */
[----:B----4-:R-:W-:Y:S05]  /*00f0*/  @P0 BRA `(.L_x_1) ;  /* 0x0000000000240947 */ /* 0x010fea0003800000 */
[----:B------:R-:W0:Y:S01]  /*0100*/  S2R R9, SR_CgaCtaId ;  /* 0x0000000000097919 */ /* 0x000e220000008800 */
[----:B------:R-:W-:Y:S01]  /*0110*/  MOV R6, 0x400 ;  /* 0x0000040000067802 */ /* 0x000fe20000000f00 */
[----:B------:R-:W-:-:S03]  /*0120*/  IMAD.MOV.U32 R4, RZ, RZ, R0 ;  /* 0x000000ffff047224 */ /* 0x000fc600078e0000 */
[----:B0-----:R-:W-:-:S07]  /*0130*/  LEA R9, R9, R6, 0x18 ;  /* 0x0000000609097211 */ /* 0x001fce00078ec0ff */
.L_x_2:
[C---:B------:R-:W-:Y:S02]  /*0140*/  IMAD R6, R4.reuse, 0x4, R9 ;  /* 0x0000000404067824 */ /* 0x040fe400078e0209 */
[----:B------:R-:W-:-:S03]  /*0150*/  VIADD R4, R4, UR12 ;  /* 0x0000000c04047c36 */ /* 0x000fc60008000000 */
[----:B------:R0:W-:Y:S02]  /*0160*/  STS [R6], RZ ;  /* 0x000000ff06007388 */ /* 0x0001e40000000800 */
[----:B------:R-:W-:-:S13]  /*0170*/  ISETP.GE.AND P0, PT, R4, R7, PT ;  /* 0x000000070400720c */ /* 0x000fda0003f06270 */
[----:B0-----:R-:W-:Y:S05]  /*0180*/  @!P0 BRA `(.L_x_2) ;  /* 0xfffffffc00ec8947 */ /* 0x001fea000383ffff */
.L_x_1:
[----:B------:R-:W-:Y:S05]  /*0190*/  BSYNC.RECONVERGENT B0 ;  /* 0x0000000000007941 */ /* 0x000fea0003800200 */
.L_x_0:
[----:B------:R-:W0:Y:S01]  /*01a0*/  LDCU.64 UR8, c[0x0][0x380] ;  /* 0x00007000ff0877ac */ /* 0x000e220008000a00 */
[----:B------:R-:W-:Y:S01]  /*01b0*/  IMAD.SHL.U32 R8, R8, 0x8, RZ ;  /* 0x0000000808087824 */ /* 0x000fe200078e00ff */
[----:B------:R-:W-:Y:S03]  /*01c0*/  BSSY.RECONVERGENT B0, `(.L_x_3) ;  /* 0x0000020000007945 */ /* 0x000fe60003800200 */
[C---:B------:R-:W-:Y:S02]  /*01d0*/  VIADD R7, R8.reuse, 0x3 ;  /* 0x0000000308077836 */ /* 0x040fe40000000000 */
[C---:B------:R-:W-:Y:S02]  /*01e0*/  VIADD R6, R8.reuse, 0x2 ;  /* 0x0000000208067836 */ /* 0x040fe40000000000 */
[C---:B------:R-:W-:Y:S01]  /*01f0*/  VIADD R4, R8.reuse, 0x1 ;  /* 0x0000000108047836 */ /* 0x040fe20000000000 */
[----:B------:R-:W-:Y:S01]  /*0200*/  BAR.SYNC.DEFER_BLOCKING 0x0 ;  /* 0x0000000000007b1d */ /* 0x000fe20000010000 */
[----:B------:R-:W-:Y:S01]  /*0210*/  ISETP.GE.U32.AND P3, PT, R7, UR11, PT ;  /* 0x0000000b07007c0c */ /* 0x000fe2000bf66070 */
[----:B------:R-:W-:Y:S01]  /*0220*/  VIADD R7, R8, 0x5 ;  /* 0x0000000508077836 */ /* 0x000fe20000000000 */
[----:B------:R-:W-:Y:S01]  /*0230*/  ISETP.GE.U32.AND P2, PT, R6, UR11, PT ;  /* 0x0000000b06007c0c */ /* 0x000fe2000bf46070 */
[----:B------:R-:W-:Y:S01]  /*0240*/  VIADD R9, R8, 0x6 ;  /* 0x0000000608097836 */ /* 0x000fe20000000000 */
[----:B------:R-:W-:Y:S01]  /*0250*/  ISETP.GE.U32.AND P1, PT, R4, UR11, PT ;  /* 0x0000000b04007c0c */ /* 0x000fe2000bf26070 */
[----:B------:R-:W-:Y:S01]  /*0260*/  VIADD R4, R8, 0x4 ;  /* 0x0000000408047836 */ /* 0x000fe20000000000 */
[----:B------:R-:W-:-:S02]  /*0270*/  ISETP.GE.U32.AND P5, PT, R7, UR11, PT ;  /* 0x0000000b07007c0c */ /* 0x000fc4000bfa6070 */
[----:B0-----:R-:W-:Y:S02]  /*0280*/  IADD3 R6, P0, PT, R8, UR8, RZ ;  /* 0x0000000808067c10 */ /* 0x001fe4000ff1e0ff */
[----:B------:R-:W-:Y:S02]  /*0290*/  ISETP.GE.U32.AND P4, PT, R4, UR11, PT ;  /* 0x0000000b04007c0c */ /* 0x000fe4000bf86070 */
[C---:B------:R-:W-:Y:S01]  /*02a0*/  LEA.HI.X.SX32 R7, R8.reuse, UR9, 0x1, P0 ;  /* 0x0000000908077c11 */ /* 0x040fe200080f0eff */
[----:B------:R-:W0:Y:S01]  /*02b0*/  LDCU.64 UR8, c[0x0][0x358] ;  /* 0x00006b00ff0877ac */ /* 0x000e220008000a00 */
[C---:B------:R-:W-:Y:S02]  /*02c0*/  ISETP.GE.U32.AND P0, PT, R8.reuse, UR11, PT ;  /* 0x0000000b08007c0c */ /* 0x040fe4000bf06070 */
[----:B------:R-:W-:Y:S02]  /*02d0*/  SHF.R.U32.HI R4, RZ, 0x5, R0 ;  /* 0x00000005ff047819 */ /* 0x000fe40000011600 */
[----:B------:R-:W-:Y:S01]  /*02e0*/  ISETP.GE.U32.AND P6, PT, R9, UR11, PT ;  /* 0x0000000b09007c0c */ /* 0x000fe2000bfc6070 */
[----:B------:R-:W-:-:S02]  /*02f0*/  VIADD R9, R8, 0x7 ;  /* 0x0000000708097836 */ /* 0x000fc40000000000 */
[----:B------:R-:W-:-:S06]  /*0300*/  IMAD R4, R5, R4, -R2 ;  /* 0x0000000405047224 */ /* 0x000fcc00078e0a02 */
[----:B------:R-:W-:Y:S05]  /*0310*/  @P0 BRA `(.L_x_4) ;  /* 0x0000000000280947 */ /* 0x000fea0003800000 */
[----:B0-----:R-:W2:Y:S02]  /*0320*/  LDG.E.U8 R11, desc[UR8][R6.64] ;  /* 0x00000008060b7981 */ /* 0x001ea4000c1e1100 */
[----:B--2---:R-:W-:-:S04]  /*0330*/  ISETP.GT.AND P0, PT, R11, UR10, PT ;  /* 0x0000000a0b007c0c */ /* 0x004fc8000bf04270 */
[----:B------:R-:W-:-:S13]  /*0340*/  ISETP.LT.OR P0, PT, R11, R2, P0 ;  /* 0x000000020b00720c */ /* 0x000fda0000701670 */
[----:B------:R-:W-:Y:S05]  /*0350*/  @P0 BRA `(.L_x_4) ;  /* 0x0000000000180947 */ /* 0x000fea0003800000 */
[----:B------:R-:W0:Y:S01]  /*0360*/  S2UR UR6, SR_CgaCtaId ;  /* 0x00000000000679c3 */ /* 0x000e220000008800 */
[----:B------:R-:W-:Y:S01]  /*0370*/  UMOV UR5, 0x400 ;  /* 0x0000040000057882 */ /* 0x000fe20000000000 */
[----:B------:R-:W-:Y:S01]  /*0380*/  IMAD.IADD R8, R4, 0x1, R11 ;  /* 0x0000000104087824 */ /* 0x000fe200078e020b */
[----:B0-----:R-:W-:-:S06]  /*0390*/  ULEA UR5, UR6, UR5, 0x18 ;  /* 0x0000000506057291 */ /* 0x001fcc000f8ec0ff */
[----:B------:R-:W-:-:S05]  /*03a0*/  LEA R8, R8, UR5, 0x2 ;  /* 0x0000000508087c11 */ /* 0x000fca000f8e10ff */
[----:B------:R1:W-:Y:S02]  /*03b0*/  ATOMS.POPC.INC.32 RZ, [R8+URZ] ;  /* 0x0000000008ff7f8c */ /* 0x0003e4000d8000ff */
.L_x_4:
[----:B0-----:R-:W-:Y:S05]  /*03c0*/  BSYNC.RECONVERGENT B0 ;  /* 0x0000000000007941 */ /* 0x001fea0003800200 */
.L_x_3:
[----:B------:R-:W-:Y:S01]  /*03d0*/  BSSY.RECONVERGENT B0, `(.L_x_5) ;  /* 0x000000d000007945 */ /* 0x000fe20003800200 */
[----:B------:R-:W-:-:S03]  /*03e0*/  ISETP.GE.U32.AND P0, PT, R9, UR11, PT ;  /* 0x0000000b09007c0c */ /* 0x000fc6000bf06070 */
[----:B------:R-:W-:Y:S10]  /*03f0*/  @P1 BRA `(.L_x_6) ;  /* 0x0000000000281947 */ /* 0x000ff40003800000 */
[----:B------:R-:W2:Y:S02]  /*0400*/  LDG.E.U8 R9, desc[UR8][R6.64+0x1] ;  /* 0x0000010806097981 */ /* 0x000ea4000c1e1100 */
[----:B--2---:R-:W-:-:S04]  /*0410*/  ISETP.GT.AND P1, PT, R9, UR10, PT ;  /* 0x0000000a09007c0c */ /* 0x004fc8000bf24270 */
[----:B------:R-:W-:-:S13]  /*0420*/  ISETP.LT.OR P1, PT, R9, R2, P1 ;  /* 0x000000020900720c */ /* 0x000fda0000f21670 */
[----:B------:R-:W-:Y:S05]  /*0430*/  @P1 BRA `(.L_x_6) ;  /* 0x0000000000181947 */ /* 0x000fea0003800000 */
[----:B------:R-:W0:Y:S01]  /*0440*/  S2UR UR6, SR_CgaCtaId ;  /* 0x00000000000679c3 */ /* 0x000e220000008800 */
[----:B------:R-:W-:Y:S01]  /*0450*/  UMOV UR5, 0x400 ;  /* 0x0000040000057882 */ /* 0x000fe20000000000 */
[----:B-1----:R-:W-:Y:S01]  /*0460*/  IADD3 R8, PT, PT, R4, R9, RZ ;  /* 0x0000000904087210 */ /* 0x002fe20007ffe0ff */
[----:B0-----:R-:W-:-:S06]  /*0470*/  ULEA UR5, UR6, UR5, 0x18 ;  /* 0x0000000506057291 */ /* 0x001fcc000f8ec0ff */
[----:B------:R-:W-:-:S05]  /*0480*/  LEA R8, R8, UR5, 0x2 ;  /* 0x0000000508087c11 */ /* 0x000fca000f8e10ff */
[----:B------:R0:W-:Y:S02]  /*0490*/  ATOMS.POPC.INC.32 RZ, [R8+URZ] ;  /* 0x0000000008ff7f8c */ /* 0x0001e4000d8000ff */
.L_x_6:
[----:B------:R-:W-:Y:S05]  /*04a0*/  BSYNC.RECONVERGENT B0 ;  /* 0x0000000000007941 */ /* 0x000fea0003800200 */
.L_x_5:
[----:B------:R-:W-:Y:S01]  /*04b0*/  BSSY.RECONVERGENT B0, `(.L_x_7) ;  /* 0x000000d000007945 */ /* 0x000fe20003800200 */
[----:B------:R-:W-:-:S03]  /*04c0*/  ISETP.GT.AND P1, PT, R0, R3, PT ;  /* 0x000000030000720c */ /* 0x000fc60003f24270 */
[----:B------:R-:W-:Y:S10]  /*04d0*/  @P2 BRA `(.L_x_8) ;  /* 0x0000000000282947 */ /* 0x000ff40003800000 */
[----:B------:R-:W2:Y:S02]  /*04e0*/  LDG.E.U8 R9, desc[UR8][R6.64+0x2] ;  /* 0x0000020806097981 */ /* 0x000ea4000c1e1100 */
[----:B--2---:R-:W-:-:S04]  /*04f0*/  ISETP.GT.AND P2, PT, R9, UR10, PT ;  /* 0x0000000a09007c0c */ /* 0x004fc8000bf44270 */
[----:B------:R-:W-:-:S13]  /*0500*/  ISETP.LT.OR P2, PT, R9, R2, P2 ;  /* 0x000000020900720c */ /* 0x000fda0001741670 */
[----:B------:R-:W-:Y:S05]  /*0510*/  @P2 BRA `(.L_x_8) ;  /* 0x0000000000182947 */ /* 0x000fea0003800000 */
[----:B------:R-:W2:Y:S01]  /*0520*/  S2UR UR6, SR_CgaCtaId ;  /* 0x00000000000679c3 */ /* 0x000ea20000008800 */
[----:B------:R-:W-:Y:S01]  /*0530*/  UMOV UR5, 0x400 ;  /* 0x0000040000057882 */ /* 0x000fe20000000000 */
[----:B01----:R-:W-:Y:S01]  /*0540*/  IMAD.IADD R8, R4, 0x1, R9 ;  /* 0x0000000104087824 */ /* 0x003fe200078e0209 */
[----:B--2---:R-:W-:-:S06]  /*0550*/  ULEA UR5, UR6, UR5, 0x18 ;  /* 0x0000000506057291 */ /* 0x004fcc000f8ec0ff */
[----:B------:R-:W-:-:S05]  /*0560*/  LEA R8, R8, UR5, 0x2 ;  /* 0x0000000508087c11 */ /* 0x000fca000f8e10ff */
[----:B------:R2:W-:Y:S02]  /*0570*/  ATOMS.POPC.INC.32 RZ, [R8+URZ] ;  /* 0x0000000008ff7f8c */ /* 0x0005e4000d8000ff */
.L_x_8:
[----:B------:R-:W-:Y:S05]  /*0580*/  BSYNC.RECONVERGENT B0 ;  /* 0x0000000000007941 */ /* 0x000fea0003800200 */
.L_x_7:
[----:B------:R-:W-:Y:S04]  /*0590*/  BSSY.RECONVERGENT B0, `(.L_x_9) ;  /* 0x000000c000007945 */ /* 0x000fe80003800200 */
[----:B------:R-:W-:Y:S05]  /*05a0*/  @P3 BRA `(.L_x_10) ;  /* 0x0000000000283947 */ /* 0x000fea0003800000 */
[----:B------:R-:W3:Y:S02]  /*05b0*/  LDG.E.U8 R9, desc[UR8][R6.64+0x3] ;  /* 0x0000030806097981 */ /* 0x000ee4000c1e1100 */
[----:B---3--:R-:W-:-:S04]  /*05c0*/  ISETP.GT.AND P2, PT, R9, UR10, PT ;  /* 0x0000000a09007c0c */ /* 0x008fc8000bf44270 */
[----:B------:R-:W-:-:S13]  /*05d0*/  ISETP.LT.OR P2, PT, R9, R2, P2 ;  /* 0x000000020900720c */ /* 0x000fda0001741670 */
[----:B------:R-:W-:Y:S05]  /*05e0*/  @P2 BRA `(.L_x_10) ;  /* 0x0000000000182947 */ /* 0x000fea0003800000 */
[----:B------:R-:W3:Y:S01]  /*05f0*/  S2UR UR6, SR_CgaCtaId ;  /* 0x00000000000679c3 */ /* 0x000ee20000008800 */
[----:B------:R-:W-:Y:S01]  /*0600*/  UMOV UR5, 0x400 ;  /* 0x0000040000057882 */ /* 0x000fe20000000000 */
[----:B012---:R-:W-:Y:S01]  /*0610*/  IMAD.IADD R8, R4, 0x1, R9 ;  /* 0x0000000104087824 */ /* 0x007fe200078e0209 */
[----:B---3--:R-:W-:-:S06]  /*0620*/  ULEA UR5, UR6, UR5, 0x18 ;  /* 0x0000000506057291 */ /* 0x008fcc000f8ec0ff */
[----:B------:R-:W-:-:S05]  /*0630*/  LEA R8, R8, UR5, 0x2 ;  /* 0x0000000508087c11 */ /* 0x000fca000f8e10ff */
[----:B------:R3:W-:Y:S02]  /*0640*/  ATOMS.POPC.INC.32 RZ, [R8+URZ] ;  /* 0x0000000008ff7f8c */ /* 0x0007e4000d8000ff */
.L_x_10:
[----:B------:R-:W-:Y:S05]  /*0650*/  BSYNC.RECONVERGENT B0 ;  /* 0x0000000000007941 */ /* 0x000fea0003800200 */
.L_x_9:
[----:B------:R-:W-:Y:S04]  /*0660*/  BSSY.RECONVERGENT B0, `(.L_x_11) ;  /* 0x000000c000007945 */ /* 0x000fe80003800200 */
[----:B------:R-:W-:Y:S05]  /*0670*/  @P4 BRA `(.L_x_12) ;  /* 0x0000000000284947 */ /* 0x000fea0003800000 */
[----:B------:R-:W4:Y:S02]  /*0680*/  LDG.E.U8 R9, desc[UR8][R6.64+0x4] ;  /* 0x0000040806097981 */ /* 0x000f24000c1e1100 */
[----:B----4-:R-:W-:-:S04]  /*0690*/  ISETP.GT.AND P2, PT, R9, UR10, PT ;  /* 0x0000000a09007c0c */ /* 0x010fc8000bf44270 */
[----:B------:R-:W-:-:S13]  /*06a0*/  ISETP.LT.OR P2, PT, R9, R2, P2 ;  /* 0x000000020900720c */ /* 0x000fda0001741670 */
[----:B------:R-:W-:Y:S05]  /*06b0*/  @P2 BRA `(.L_x_12) ;  /* 0x0000000000182947 */ /* 0x000fea0003800000 */
[----:B------:R-:W4:Y:S01]  /*06c0*/  S2UR UR6, SR_CgaCtaId ;  /* 0x00000000000679c3 */ /* 0x000f220000008800 */
[----:B------:R-:W-:Y:S01]  /*06d0*/  UMOV UR5, 0x400 ;  /* 0x0000040000057882 */ /* 0x000fe20000000000 */
[----:B0123--:R-:W-:Y:S01]  /*06e0*/  IMAD.IADD R8, R4, 0x1, R9 ;  /* 0x0000000104087824 */ /* 0x00ffe200078e0209 */
[----:B----4-:R-:W-:-:S06]  /*06f0*/  ULEA UR5, UR6, UR5, 0x18 ;  /* 0x0000000506057291 */ /* 0x010fcc000f8ec0ff */
[----:B------:R-:W-:-:S05]  /*0700*/  LEA R8, R8, UR5, 0x2 ;  /* 0x0000000508087c11 */ /* 0x000fca000f8e10ff */
[----:B------:R4:W-:Y:S02]  /*0710*/  ATOMS.POPC.INC.32 RZ, [R8+URZ] ;  /* 0x0000000008ff7f8c */ /* 0x0009e4000d8000ff */
.L_x_12:
[----:B------:R-:W-:Y:S05]  /*0720*/  BSYNC.RECONVERGENT B0 ;  /* 0x0000000000007941 */ /* 0x000fea0003800200 */
.L_x_11:
[----:B------:R-:W-:Y:S04]  /*0730*/  BSSY.RECONVERGENT B0, `(.L_x_13) ;  /* 0x000000c000007945 */ /* 0x000fe80003800200 */
[----:B------:R-:W-:Y:S05]  /*0740*/  @P5 BRA `(.L_x_14) ;  /* 0x0000000000285947 */ /* 0x000fea0003800000 */
[----:B------:R-:W5:Y:S02]  /*0750*/  LDG.E.U8 R9, desc[UR8][R6.64+0x5] ;  /* 0x0000050806097981 */ /* 0x000f64000c1e1100 */
[----:B-----5:R-:W-:-:S04]  /*0760*/  ISETP.GT.AND P2, PT, R9, UR10, PT ;  /* 0x0000000a09007c0c */ /* 0x020fc8000bf44270 */
[----:B------:R-:W-:-:S13]  /*0770*/  ISETP.LT.OR P2, PT, R9, R2, P2 ;  /* 0x000000020900720c */ /* 0x000fda0001741670 */
[----:B------:R-:W-:Y:S05]  /*0780*/  @P2 BRA `(.L_x_14) ;  /* 0x0000000000182947 */ /* 0x000fea0003800000 */
[----:B------:R-:W5:Y:S01]  /*0790*/  S2UR UR6, SR_CgaCtaId ;  /* 0x00000000000679c3 */ /* 0x000f620000008800 */
[----:B------:R-:W-:Y:S01]  /*07a0*/  UMOV UR5, 0x400 ;  /* 0x0000040000057882 */ /* 0x000fe20000000000 */
[----:B01234-:R-:W-:Y:S01]  /*07b0*/  IMAD.IADD R8, R4, 0x1, R9 ;  /* 0x0000000104087824 */ /* 0x01ffe200078e0209 */
[----:B-----5:R-:W-:-:S06]  /*07c0*/  ULEA UR5, UR6, UR5, 0x18 ;  /* 0x0000000506057291 */ /* 0x020fcc000f8ec0ff */
[----:B------:R-:W-:-:S05]  /*07d0*/  LEA R8, R8, UR5, 0x2 ;  /* 0x0000000508087c11 */ /* 0x000fca000f8e10ff */
[----:B------:R0:W-:Y:S02]  /*07e0*/  ATOMS.POPC.INC.32 RZ, [R8+URZ] ;  /* 0x0000000008ff7f8c */ /* 0x0001e4000d8000ff */
.L_x_14:
[----:B------:R-:W-:Y:S05]  /*07f0*/  BSYNC.RECONVERGENT B0 ;  /* 0x0000000000007941 */ /* 0x000fea0003800200 */
.L_x_13:
        /* <DEDUP_REMOVED lines=12> */
.L_x_16:
[----:B------:R-:W-:Y:S05]  /*08c0*/  BSYNC.RECONVERGENT B0 ;  /* 0x0000000000007941 */ /* 0x000fea0003800200 */
.L_x_15:
        /* <DEDUP_REMOVED lines=8> */
[----:B------:R-:W-:Y:S01]  /*0950*/  IMAD.IADD R4, R4, 0x1, R7 ;  /* 0x0000000104047824 */ /* 0x000fe200078e0207 */
[----:B-----5:R-:W-:-:S06]  /*0960*/  ULEA UR5, UR6, UR5, 0x18 ;  /* 0x0000000506057291 */ /* 0x020fcc000f8ec0ff */
[----:B------:R-:W-:-:S05]  /*0970*/  LEA R4, R4, UR5, 0x2 ;  /* 0x0000000504047c11 */ /* 0x000fca000f8e10ff */
[----:B------:R0:W-:Y:S02]  /*0980*/  ATOMS.POPC.INC.32 RZ, [R4+URZ] ;  /* 0x0000000004ff7f8c */ /* 0x0001e4000d8000ff */
.L_x_18:
[----:B------:R-:W-:Y:S05]  /*0990*/  BSYNC.RECONVERGENT B0 ;  /* 0x0000000000007941 */ /* 0x000fea0003800200 */
.L_x_17:
[----:B------:R-:W-:Y:S06]  /*09a0*/  BAR.SYNC.DEFER_BLOCKING 0x0 ;  /* 0x0000000000007b1d */ /* 0x000fec0000010000 */
[----:B------:R-:W-:Y:S05]  /*09b0*/  @P1 EXIT ;  /* 0x000000000000194d */ /* 0x000fea0003800000 */
[----:B------:R-:W-:Y:S02]  /*09c0*/  ULOP3.LUT UR5, UR4, 0x7, URZ, 0xc0, !UPT ;  /* 0x0000000704057892 */ /* 0x000fe4000f8ec0ff */
[----:B------:R-:W-:Y:S02]  /*09d0*/  UIADD3 UR6, UPT, UPT, UR4, -0x1, URZ ;  /* 0xffffffff04067890 */ /* 0x000fe4000fffe0ff */
[----:B------:R-:W-:Y:S02]  /*09e0*/  ULOP3.LUT UR10, UR4, 0x78, URZ, 0xc0, !UPT ;  /* 0x00000078040a7892 */ /* 0x000fe4000f8ec0ff */
[----:B------:R-:W-:Y:S02]  /*09f0*/  ULOP3.LUT UR4, UR4, 0x7fffff8, URZ, 0xc0, !UPT ;  /* 0x07fffff804047892 */ /* 0x000fe4000f8ec0ff */
[----:B------:R-:W-:Y:S02]  /*0a00*/  UIADD3 UR5, UPT, UPT, UR5, -0x1, URZ ;  /* 0xffffffff05057890 */ /* 0x000fe4000fffe0ff */
[----:B------:R-:W-:-:S02]  /*0a10*/  ULOP3.LUT UR11, UR7, 0x60, URZ, 0xc0, !UPT ;  /* 0x00000060070b7892 */ /* 0x000fc4000f8ec0ff */
[----:B------:R-:W-:Y:S02]  /*0a20*/  UIADD3 UR4, UPT, UPT, -UR4, URZ, URZ ;  /* 0x000000ff04047290 */ /* 0x000fe4000fffe1ff */
[----:B------:R-:W-:Y:S02]  /*0a30*/  UISETP.GE.U32.AND UP0, UPT, UR6, 0x7, UPT ;  /* 0x000000070600788c */ /* 0x000fe4000bf06070 */
[----:B------:R-:W-:-:S11]  /*0a40*/  UISETP.GE.U32.AND UP1, UPT, UR5, 0x3, UPT ;  /* 0x000000030500788c */ /* 0x000fd6000bf26070 */
.L_x_26:
[----:B0-----:R-:W-:Y:S02]  /*0a50*/  IMAD.MOV.U32 R4, RZ, RZ, RZ ;  /* 0x000000ffff047224 */ /* 0x001fe400078e00ff */
[----:B------:R-:W-:Y:S01]  /*0a60*/  IMAD.MOV.U32 R2, RZ, RZ, RZ ;  /* 0x000000ffff027224 */ /* 0x000fe200078e00ff */
[----:B------:R-:W-:Y:S06]  /*0a70*/  BRA.U !UP0, `(.L_x_19) ;  /* 0x0000000108a07547 */ /* 0x000fec000b800000 */
[----:B------:R-:W0:Y:S01]  /*0a80*/  S2R R2, SR_CgaCtaId ;  /* 0x0000000000027919 */ /* 0x000e220000008800 */
[----:B------:R-:W-:Y:S01]  /*0a90*/  MOV R7, 0x400 ;  /* 0x0000040000077802 */ /* 0x000fe20000000f00 */
[----:B------:R-:W-:Y:S02]  /*0aa0*/  IMAD.MOV.U32 R6, RZ, RZ, RZ ;  /* 0x000000ffff067224 */ /* 0x000fe400078e00ff */
[----:B-1234-:R-:W-:Y:S01]  /*0ab0*/  IMAD.U32 R8, RZ, RZ, UR4 ;  /* 0x00000004ff087e24 */ /* 0x01efe2000f8e00ff */
[----:B0-----:R-:W-:Y:S01]  /*0ac0*/  LEA R7, R2, R7, 0x18 ;  /* 0x0000000702077211 */ /* 0x001fe200078ec0ff */
[----:B------:R-:W-:-:S04]  /*0ad0*/  HFMA2 R2, -RZ, RZ, 0, 0 ;  /* 0x00000000ff027431 */ /* 0x000fc800000001ff */
[----:B------:R-:W-:-:S07]  /*0ae0*/  IMAD R4, R0, 0x4, R7 ;  /* 0x0000000400047824 */ /* 0x000fce00078e0207 */
.L_x_20:
[C---:B------:R-:W-:Y:S01]  /*0af0*/  IMAD R10, R5.reuse, R6, R0 ;  /* 0x00000006050a7224 */ /* 0x040fe200078e0200 */
[----:B------:R0:W-:Y:S01]  /*0b00*/  LDS R9, [R4] ;  /* 0x0000000004097984 */ /* 0x0001e20000000800 */
[----:B------:R-:W-:Y:S02]  /*0b10*/  VIADD R8, R8, 0x8 ;  /* 0x0000000808087836 */ /* 0x000fe40000000000 */
[----:B------:R-:W-:Y:S02]  /*0b20*/  IMAD R10, R10, 0x4, R7 ;  /* 0x000000040a0a7824 */ /* 0x000fe400078e0207 */
[----:B------:R-:W-:Y:S01]  /*0b30*/  VIADD R6, R6, 0x8 ;  /* 0x0000000806067836 */ /* 0x000fe20000000000 */
[----:B------:R-:W-:Y:S01]  /*0b40*/  ISETP.NE.AND P0, PT, R8, RZ, PT ;  /* 0x000000ff0800720c */ /* 0x000fe20003f05270 */
[--C-:B------:R-:W-:Y:S02]  /*0b50*/  IMAD R12, R5, 0x4, R10.reuse ;  /* 0x00000004050c7824 */ /* 0x100fe400078e020a */
[----:B------:R-:W-:-:S02]  /*0b60*/  IMAD R10, R3, 0x4, R10 ;  /* 0x00000004030a7824 */ /* 0x000fc400078e020a */
[--C-:B------:R-:W-:Y:S02]  /*0b70*/  IMAD R14, R5, 0x4, R12.reuse ;  /* 0x00000004050e7824 */ /* 0x100fe400078e020c */
[----:B------:R-:W-:Y:S02]  /*0b80*/  IMAD R12, R3, 0x4, R12 ;  /* 0x00000004030c7824 */ /* 0x000fe400078e020c */
[--C-:B------:R-:W-:Y:S01]  /*0b90*/  IMAD R16, R5, 0x4, R14.reuse ;  /* 0x0000000405107824 */ /* 0x100fe200078e020e */
[----:B------:R-:W1:Y:S01]  /*0ba0*/  LDS R10, [R10+0x8] ;  /* 0x000008000a0a7984 */ /* 0x000e620000000800 */
[----:B------:R-:W-:Y:S02]  /*0bb0*/  IMAD R11, R3, 0x4, R14 ;  /* 0x00000004030b7824 */ /* 0x000fe400078e020e */
[----:B------:R-:W-:Y:S01]  /*0bc0*/  IMAD R18, R5, 0x4, R16 ;  /* 0x0000000405127824 */ /* 0x000fe200078e0210 */
[----:B------:R-:W-:Y:S01]  /*0bd0*/  LEA R14, R3, R16, 0x2 ;  /* 0x00000010030e7211 */ /* 0x000fe200078e10ff */
[----:B------:R-:W-:Y:S01]  /*0be0*/  LDS R12, [R12+0x8] ;  /* 0x000008000c0c7984 */ /* 0x000fe20000000800 */
[----:B0-----:R-:W-:-:S02]  /*0bf0*/  IMAD R4, R5, 0x20, R4 ;  /* 0x0000002005047824 */ /* 0x001fc400078e0204 */
[--C-:B------:R-:W-:Y:S01]  /*0c00*/  IMAD R20, R5, 0x4, R18.reuse ;  /* 0x0000000405147824 */ /* 0x100fe200078e0212 */
[----:B------:R-:W0:Y:S01]  /*0c10*/  LDS R11, [R11+0x8] ;  /* 0x000008000b0b7984 */ /* 0x000e220000000800 */
[----:B------:R-:W-:Y:S02]  /*0c20*/  IMAD R13, R3, 0x4, R18 ;  /* 0x00000004030d7824 */ /* 0x000fe400078e0212 */
[--C-:B------:R-:W-:Y:S01]  /*0c30*/  IMAD R16, R5, 0x4, R20.reuse ;  /* 0x0000000405107824 */ /* 0x100fe200078e0214 */
[----:B------:R-:W-:Y:S01]  /*0c40*/  LDS R14, [R14+0x8] ;  /* 0x000008000e0e7984 */ /* 0x000fe20000000800 */
[C---:B------:R-:W-:Y:S02]  /*0c50*/  IMAD R20, R3.reuse, 0x4, R20 ;  /* 0x0000000403147824 */ /* 0x040fe400078e0214 */
[----:B------:R-:W-:Y:S01]  /*0c60*/  IMAD R15, R3, 0x4, R16 ;  /* 0x00000004030f7824 */ /* 0x000fe200078e0210 */
[----:B------:R-:W2:Y:S04]  /*0c70*/  LDS R13, [R13+0x8] ;  /* 0x000008000d0d7984 */ /* 0x000ea80000000800 */
[----:B------:R-:W-:Y:S04]  /*0c80*/  LDS R16, [R20+0x8] ;  /* 0x0000080014107984 */ /* 0x000fe80000000800 */
[----:B------:R-:W3:Y:S01]  /*0c90*/  LDS R15, [R15+0x8] ;  /* 0x000008000f0f7984 */ /* 0x000ee20000000800 */
[----:B-1----:R-:W-:-:S04]  /*0ca0*/  IADD3 R9, PT, PT, R10, R9, R2 ;  /* 0x000000090a097210 */ /* 0x002fc80007ffe002 */
[----:B0-----:R-:W-:-:S04]  /*0cb0*/  IADD3 R9, PT, PT, R11, R12, R9 ;  /* 0x0000000c0b097210 */ /* 0x001fc80007ffe009 */
[----:B--2---:R-:W-:-:S04]  /*0cc0*/  IADD3 R9, PT, PT, R13, R14, R9 ;  /* 0x0000000e0d097210 */ /* 0x004fc80007ffe009 */
[----:B---3--:R-:W-:Y:S01]  /*0cd0*/  IADD3 R2, PT, PT, R15, R16, R9 ;  /* 0x000000100f027210 */ /* 0x008fe20007ffe009 */
[----:B------:R-:W-:Y:S06]  /*0ce0*/  @P0 BRA `(.L_x_20) ;  /* 0xfffffffc00800947 */ /* 0x000fec000383ffff */
[----:B------:R-:W-:-:S07]  /*0cf0*/  IMAD.U32 R4, RZ, RZ, UR10 ;  /* 0x0000000aff047e24 */ /* 0x000fce000f8e00ff */
.L_x_19:
[----:B------:R-:W-:-:S09]  /*0d00*/  ULOP3.LUT UP2, URZ, UR7, 0xe0, URZ, 0xc0, !UPT ;  /* 0x000000e007ff7892 */ /* 0x000fd2000f84c0ff */
[----:B------:R-:W-:Y:S05]  /*0d10*/  BRA.U !UP2, `(.L_x_21) ;  /* 0x000000010aa47547 */ /* 0x000fea000b800000 */
[----:B------:R-:W-:Y:S01]  /*0d20*/  UISETP.NE.AND UP2, UPT, UR11, URZ, UPT ;  /* 0x000000ff0b00728c */ /* 0x000fe2000bf45270 */
[----:B------:R-:W-:Y:S10]  /*0d30*/  BRA.U !UP1, `(.L_x_22) ;  /* 0x0000000109447547 */ /* 0x000ff4000b800000 */
[----:B------:R-:W0:Y:S01]  /*0d40*/  S2UR UR6, SR_CgaCtaId ;  /* 0x00000000000679c3 */ /* 0x000e220000008800 */
[----:B------:R-:W-:Y:S01]  /*0d50*/  UMOV UR5, 0x400 ;  /* 0x0000040000057882 */ /* 0x000fe20000000000 */
[----:B------:R-:W-:Y:S02]  /*0d60*/  IMAD R6, R5, R4, R0 ;  /* 0x0000000405067224 */ /* 0x000fe400078e0200 */
[----:B------:R-:W-:Y:S01]  /*0d70*/  VIADD R4, R4, 0x4 ;  /* 0x0000000404047836 */ /* 0x000fe20000000000 */
[----:B0-----:R-:W-:-:S06]  /*0d80*/  ULEA UR5, UR6, UR5, 0x18 ;  /* 0x0000000506057291 */ /* 0x001fcc000f8ec0ff */
[----:B------:R-:W-:-:S04]  /*0d90*/  LEA R6, R6, UR5, 0x2 ;  /* 0x0000000506067c11 */ /* 0x000fc8000f8e10ff */
[----:B------:R-:W-:Y:S01]  /*0da0*/  LEA R11, R3, R6, 0x2 ;  /* 0x00000006030b7211 */ /* 0x000fe200078e10ff */
[C---:B-1234-:R-:W-:Y:S01]  /*0db0*/  IMAD R8, R5.reuse, 0x4, R6 ;  /* 0x0000000405087824 */ /* 0x05efe200078e0206 */
[----:B------:R-:W-:Y:S03]  /*0dc0*/  LDS R7, [R6] ;  /* 0x0000000006077984 */ /* 0x000fe60000000800 */
[--C-:B------:R-:W-:Y:S02]  /*0dd0*/  IMAD R10, R5, 0x4, R8.reuse ;  /* 0x00000004050a7824 */ /* 0x100fe400078e0208 */
[C---:B------:R-:W-:Y:S02]  /*0de0*/  IMAD R9, R3.reuse, 0x4, R8 ;  /* 0x0000000403097824 */ /* 0x040fe400078e0208 */
[----:B------:R-:W-:Y:S01]  /*0df0*/  IMAD R10, R3, 0x4, R10 ;  /* 0x00000004030a7824 */ /* 0x000fe200078e020a */
[----:B------:R-:W0:Y:S04]  /*0e00*/  LDS R8, [R11+0x8] ;  /* 0x000008000b087984 */ /* 0x000e280000000800 */
[----:B------:R-:W-:Y:S04]  /*0e10*/  LDS R9, [R9+0x8] ;  /* 0x0000080009097984 */ /* 0x000fe80000000800 */
[----:B------:R-:W1:Y:S01]  /*0e20*/  LDS R10, [R10+0x8] ;  /* 0x000008000a0a7984 */ /* 0x000e620000000800 */
[----:B0-----:R-:W-:-:S04]  /*0e30*/  IADD3 R2, PT, PT, R8, R7, R2 ;  /* 0x0000000708027210 */ /* 0x001fc80007ffe002 */
[----:B-1----:R-:W-:-:S07]  /*0e40*/  IADD3 R2, PT, PT, R10, R9, R2 ;  /* 0x000000090a027210 */ /* 0x002fce0007ffe002 */
.L_x_22:
[----:B------:R-:W-:Y:S05]  /*0e50*/  BRA.U !UP2, `(.L_x_21) ;  /* 0x000000010a547547 */ /* 0x000fea000b800000 */
[----:B------:R-:W-:Y:S02]  /*0e60*/  UISETP.NE.AND UP2, UPT, UR11, 0x20, UPT ;  /* 0x000000200b00788c */ /* 0x000fe4000bf45270 */
[----:B------:R-:W-:-:S07]  /*0e70*/  ULOP3.LUT UP3, URZ, UR7, 0x20, URZ, 0xc0, !UPT ;  /* 0x0000002007ff7892 */ /* 0x000fce000f86c0ff */
[----:B------:R-:W-:Y:S05]  /*0e80*/  BRA.U !UP2, `(.L_x_23) ;  /* 0x000000010a287547 */ /* 0x000fea000b800000 */
[----:B------:R-:W0:Y:S01]  /*0e90*/  S2UR UR6, SR_CgaCtaId ;  /* 0x00000000000679c3 */ /* 0x000e220000008800 */
[----:B------:R-:W-:Y:S01]  /*0ea0*/  UMOV UR5, 0x400 ;  /* 0x0000040000057882 */ /* 0x000fe20000000000 */
[----:B------:R-:W-:Y:S02]  /*0eb0*/  IMAD R6, R5, R4, R0 ;  /* 0x0000000405067224 */ /* 0x000fe400078e0200 */
[----:B------:R-:W-:Y:S01]  /*0ec0*/  VIADD R4, R4, 0x2 ;  /* 0x0000000204047836 */ /* 0x000fe20000000000 */
[----:B0-----:R-:W-:-:S06]  /*0ed0*/  ULEA UR5, UR6, UR5, 0x18 ;  /* 0x0000000506057291 */ /* 0x001fcc000f8ec0ff */
[----:B------:R-:W-:-:S05]  /*0ee0*/  LEA R6, R6, UR5, 0x2 ;  /* 0x0000000506067c11 */ /* 0x000fca000f8e10ff */
[----:B-1234-:R-:W-:Y:S01]  /*0ef0*/  IMAD R8, R3, 0x4, R6 ;  /* 0x0000000403087824 */ /* 0x01efe200078e0206 */
[----:B------:R-:W-:Y:S05]  /*0f00*/  LDS R7, [R6] ;  /* 0x0000000006077984 */ /* 0x000fea0000000800 */
[----:B------:R-:W0:Y:S02]  /*0f10*/  LDS R8, [R8+0x8] ;  /* 0x0000080008087984 */ /* 0x000e240000000800 */
[----:B0-----:R-:W-:-:S07]  /*0f20*/  IADD3 R2, PT, PT, R8, R7, R2 ;  /* 0x0000000708027210 */ /* 0x001fce0007ffe002 */
.L_x_23:
[----:B------:R-:W-:Y:S05]  /*0f30*/  BRA.U !UP3, `(.L_x_21) ;  /* 0x000000010b1c7547 */ /* 0x000fea000b800000 */
[----:B------:R-:W0:Y:S01]  /*0f40*/  S2UR UR6, SR_CgaCtaId ;  /* 0x00000000000679c3 */ /* 0x000e220000008800 */
[----:B------:R-:W-:Y:S01]  /*0f50*/  UMOV UR5, 0x400 ;  /* 0x0000040000057882 */ /* 0x000fe20000000000 */
[----:B------:R-:W-:Y:S01]  /*0f60*/  IMAD R4, R5, R4, R0 ;  /* 0x0000000405047224 */ /* 0x000fe200078e0200 */
[----:B0-----:R-:W-:-:S06]  /*0f70*/  ULEA UR5, UR6, UR5, 0x18 ;  /* 0x0000000506057291 */ /* 0x001fcc000f8ec0ff */
[----:B------:R-:W-:-:S05]  /*0f80*/  LEA R4, R4, UR5, 0x2 ;  /* 0x0000000504047c11 */ /* 0x000fca000f8e10ff */
[----:B------:R-:W0:Y:S02]  /*0f90*/  LDS R7, [R4] ;  /* 0x0000000004077984 */ /* 0x000e240000000800 */
[----:B0-----:R-:W-:-:S07]  /*0fa0*/  IMAD.IADD R2, R2, 0x1, R7 ;  /* 0x0000000102027824 */ /* 0x001fce00078e0207 */
.L_x_21:
[----:B------:R-:W-:Y:S01]  /*0fb0*/  ISETP.NE.AND P0, PT, R2, RZ, PT ;  /* 0x000000ff0200720c */ /* 0x000fe20003f05270 */
[----:B------:R-:W-:-:S12]  /*0fc0*/  BSSY.RECONVERGENT B0, `(.L_x_24) ;  /* 0x0000005000007945 */ /* 0x000fd80003800200 */
[----:B------:R-:W-:Y:S05]  /*0fd0*/  @!P0 BRA `(.L_x_25) ;  /* 0x00000000000c8947 */ /* 0x000fea0003800000 */
[----:B------:R-:W0:Y:S02]  /*0fe0*/  LDC.64 R6, c[0x0][0x388] ;  /* 0x0000e200ff067b82 */ /* 0x000e240000000a00 */
[----:B0-----:R-:W-:-:S05]  /*0ff0*/  IMAD.WIDE R6, R0, 0x4, R6 ;  /* 0x0000000400067825 */ /* 0x001fca00078e0206 */
[----:B------:R0:W-:Y:S02]  /*1000*/  REDG.E.ADD.STRONG.GPU desc[UR8][R6.64], R2 ;  /* 0x000000020600798e */ /* 0x0001e4000c12e108 */
.L_x_25:
[----:B------:R-:W-:Y:S05]  /*1010*/  BSYNC.RECONVERGENT B0 ;  /* 0x0000000000007941 */ /* 0x000fea0003800200 */
.L_x_24:
[----:B------:R-:W-:-:S05]  /*1020*/  VIADD R0, R0, UR12 ;  /* 0x0000000c00007c36 */ /* 0x000fca0008000000 */
[----:B------:R-:W-:-:S13]  /*1030*/  ISETP.GT.AND P0, PT, R0, R3, PT ;  /* 0x000000030000720c */ /* 0x000fda0003f04270 */
[----:B------:R-:W-:Y:S05]  /*1040*/  @!P0 BRA `(.L_x_26) ;  /* 0xfffffff800808947 */ /* 0x000fea000383ffff */
[----:B------:R-:W-:Y:S05]  /*1050*/  EXIT ;  /* 0x000000000000794d */ /* 0x000fea0003800000 */
.L_x_27:
[----:B------:R-:W-:-:S00]  /*1060*/  BRA `(.L_x_27) ;  /* 0xfffffffc00fc7947 */ /* 0x000fc0000383ffff */
[----:B------:R-:W-:-:S00]  /*1070*/  NOP ;  /* 0x0000000000007918 */ /* 0x000fc00000000000 */
        /* <DEDUP_REMOVED lines=8> */
.L_x_28:


//--------------------- .nv.shared._Z16histogram_kernelPKcPjjii --------------------------
	.section	.nv.shared._Z16histogram_kernelPKcPjjii,"aw",@nobits
	.sectionflags	@""
	.align	16
	.zero		1024


//--------------------- .nv.shared.reserved.0     --------------------------
	.section	.nv.shared.reserved.0,"aw",@nobits
	.weak		__nv_reservedSMEM_offset_0_alias
	.size		__nv_reservedSMEM_offset_0_alias, 0, 64
	.other		__nv_reservedSMEM_offset_0_alias,@"STO_CUDA_RESERVED_SHARED STV_DEFAULT"
__nv_reservedSMEM_offset_0_alias:
	.zero		0
	.zero		64


//--------------------- .nv.constant0._Z16histogram_kernelPKcPjjii --------------------------
	.section	.nv.constant0._Z16histogram_kernelPKcPjjii,"a",@progbits
	.sectionflags	@""
	.align	4
.nv.constant0._Z16histogram_kernelPKcPjjii:
	.zero		924


//--------------------- SYMBOLS --------------------------

	.type		.nv.reservedSmem.offset0,@object
	.size		.nv.reservedSmem.offset0,0x4
	.type		.nv.reservedSmem.cap,@object
	.size		.nv.reservedSmem.cap,0x4
